	.headerflags	@"EF_CUDA_TEXMODE_UNIFIED EF_CUDA_64BIT_ADDRESS EF_CUDA_ACCELERATORS EF_CUDA_SM90 EF_CUDA_VIRTUAL_SM(EF_CUDA_SM90)"
	.elftype	@"ET_EXEC"


//--------------------- .nv.info                  --------------------------
	.section	.nv.info,"",@"SHT_CUDA_INFO"
	.align	4


	//----- nvinfo : EIATTR_REGCOUNT
	.align		4
        /*0000*/ 	.byte	0x04, 0x2f
        /*0002*/ 	.short	(.L_1 - .L_0)
	.align		4
.L_0:
        /*0004*/ 	.word	index@(triton_poi_fused_convolution_relu_20)
        /*0008*/ 	.word	0x0000001e


	//----- nvinfo : EIATTR_MIN_STACK_SIZE
	.align		4
.L_1:
        /*000c*/ 	.byte	0x04, 0x12
        /*000e*/ 	.short	(.L_3 - .L_2)
	.align		4
.L_2:
        /*0010*/ 	.word	index@(triton_poi_fused_convolution_relu_20)
        /*0014*/ 	.word	0x00000000


	//----- nvinfo : EIATTR_FRAME_SIZE
	.align		4
.L_3:
        /*0018*/ 	.byte	0x04, 0x11
        /*001a*/ 	.short	(.L_5 - .L_4)
	.align		4
.L_4:
        /*001c*/ 	.word	index@(triton_poi_fused_convolution_relu_20)
        /*0020*/ 	.word	0x00000000


	//----- nvinfo : EIATTR_MIN_STACK_SIZE
	.align		4
.L_5:
        /*0024*/ 	.byte	0x04, 0x12
        /*0026*/ 	.short	(.L_7 - .L_6)
	.align		4
.L_6:
        /*0028*/ 	.word	index@(triton_poi_fused_convolution_relu_20)
        /*002c*/ 	.word	0x00000000
.L_7:


//--------------------- .nv.info.triton_poi_fused_convolution_relu_20 --------------------------
	.section	.nv.info.triton_poi_fused_convolution_relu_20,"",@"SHT_CUDA_INFO"
	.sectionflags	@""
	.align	4


	//----- nvinfo : EIATTR_CUDA_API_VERSION
	.align		4
        /*0000*/ 	.byte	0x04, 0x37
        /*0002*/ 	.short	(.L_9 - .L_8)
.L_8:
        /*0004*/ 	.word	0x0000007c


	//----- nvinfo : EIATTR_KPARAM_INFO
	.align		4
.L_9:
        /*0008*/ 	.byte	0x04, 0x17
        /*000a*/ 	.short	(.L_11 - .L_10)
.L_10:
        /*000c*/ 	.word	0x00000000
        /*0010*/ 	.short	0x0004
        /*0012*/ 	.short	0x001c
        /*0014*/ 	.byte	0x00, 0xf0, 0x11, 0x00


	//----- nvinfo : EIATTR_KPARAM_INFO
	.align		4
.L_11:
        /*0018*/ 	.byte	0x04, 0x17
        /*001a*/ 	.short	(.L_13 - .L_12)
.L_12:
        /*001c*/ 	.word	0x00000000
        /*0020*/ 	.short	0x0003
        /*0022*/ 	.short	0x0018
        /*0024*/ 	.byte	0x00, 0xf0, 0x11, 0x00


	//----- nvinfo : EIATTR_KPARAM_INFO
	.align		4
.L_13:
        /*0028*/ 	.byte	0x04, 0x17
        /*002a*/ 	.short	(.L_15 - .L_14)
.L_14:
        /*002c*/ 	.word	0x00000000
        /*0030*/ 	.short	0x0002
        /*0032*/ 	.short	0x0010
        /*0034*/ 	.byte	0x00, 0xf4, 0x21, 0x00


	//----- nvinfo : EIATTR_KPARAM_INFO
	.align		4
.L_15:
        /*0038*/ 	.byte	0x04, 0x17
        /*003a*/ 	.short	(.L_17 - .L_16)
.L_16:
        /*003c*/ 	.word	0x00000000
        /*0040*/ 	.short	0x0001
        /*0042*/ 	.short	0x0008
        /*0044*/ 	.byte	0x00, 0xf4, 0x21, 0x00


	//----- nvinfo : EIATTR_KPARAM_INFO
	.align		4
.L_17:
        /*0048*/ 	.byte	0x04, 0x17
        /*004a*/ 	.short	(.L_19 - .L_18)
.L_18:
        /*004c*/ 	.word	0x00000000
        /*0050*/ 	.short	0x0000
        /*0052*/ 	.short	0x0000
        /*0054*/ 	.byte	0x00, 0xf4, 0x21, 0x00


	//----- nvinfo : EIATTR_SPARSE_MMA_MASK
	.align		4
.L_19:
        /*0058*/ 	.byte	0x03, 0x50
        /*005a*/ 	.short	0x0000


	//----- nvinfo : EIATTR_MAXREG_COUNT
	.align		4
        /*005c*/ 	.byte	0x03, 0x1b
        /*005e*/ 	.short	0x00ff


	//----- nvinfo : EIATTR_EXIT_INSTR_OFFSETS
	.align		4
        /*0060*/ 	.byte	0x04, 0x1c
        /*0062*/ 	.short	(.L_21 - .L_20)


	//   ....[0]....
.L_20:
        /*0064*/ 	.word	0x00000810


	//   ....[1]....
        /*0068*/ 	.word	0x00000860


	//----- nvinfo : EIATTR_REQNTID
	.align		4
.L_21:
        /*006c*/ 	.byte	0x04, 0x10
        /*006e*/ 	.short	(.L_23 - .L_22)
.L_22:
        /*0070*/ 	.word	0x00000080
        /*0074*/ 	.word	0x00000001
        /*0078*/ 	.word	0x00000001


	//----- nvinfo : EIATTR_CBANK_PARAM_SIZE
	.align		4
.L_23:
        /*007c*/ 	.byte	0x03, 0x19
        /*007e*/ 	.short	0x0020


	//----- nvinfo : EIATTR_PARAM_CBANK
	.align		4
        /*0080*/ 	.byte	0x04, 0x0a
        /*0082*/ 	.short	(.L_25 - .L_24)
	.align		4
.L_24:
        /*0084*/ 	.word	index@(.nv.constant0.triton_poi_fused_convolution_relu_20)
        /*0088*/ 	.short	0x0210
        /*008a*/ 	.short	0x0020


	//----- nvinfo : EIATTR_SW_WAR
	.align		4
.L_25:
        /*008c*/ 	.byte	0x04, 0x36
        /*008e*/ 	.short	(.L_27 - .L_26)
.L_26:
        /*0090*/ 	.word	0x00000008
.L_27:


//--------------------- .nv.callgraph             --------------------------
	.section	.nv.callgraph,"",@"SHT_CUDA_CALLGRAPH"
	.align	4
	.sectionentsize	8
	.align		4
        /*0000*/ 	.word	0x00000000
	.align		4
        /*0004*/ 	.word	0xffffffff
	.align		4
        /*0008*/ 	.word	0x00000000
	.align		4
        /*000c*/ 	.word	0xfffffffe
	.align		4
        /*0010*/ 	.word	0x00000000
	.align		4
        /*0014*/ 	.word	0xfffffffd
	.align		4
        /*0018*/ 	.word	0x00000000
	.align		4
        /*001c*/ 	.word	0xfffffffc


//--------------------- .text.triton_poi_fused_convolution_relu_20 --------------------------
	.section	.text.triton_poi_fused_convolution_relu_20,"ax",@progbits
	.sectionflags	@"SHF_BARRIERS=1"
	.align	128
        .global         triton_poi_fused_convolution_relu_20
        .type           triton_poi_fused_convolution_relu_20,@function
        .size           triton_poi_fused_convolution_relu_20,(.L_x_1 - triton_poi_fused_convolution_relu_20)
        .other          triton_poi_fused_convolution_relu_20,@"STO_CUDA_ENTRY STV_DEFAULT"
triton_poi_fused_convolution_relu_20:
.text.triton_poi_fused_convolution_relu_20:
[----:B------:R-:W0:Y:S01]  /*0000*/  LDC R1, c[0x0][0x28] ;  /* 0x00000a00ff017b82 */ /* 0x000e220000000800 */
[----:B------:R-:W1:Y:S07]  /*0010*/  S2R R17, SR_TID.X ;  /* 0x0000000000117919 */ /* 0x000e6e0000002100 */
[----:B------:R-:W2:Y:S01]  /*0020*/  S2UR UR8, SR_CTAID.X ;  /* 0x00000000000879c3 */ /* 0x000ea20000002500 */
[----:B------:R-:W-:Y:S01]  /*0030*/  CS2R R14, SRZ ;  /* 0x00000000000e7805 */ /* 0x000fe2000001ff00 */
[----:B------:R-:W-:Y:S01]  /*0040*/  ULDC.64 UR6, c[0x0][0x208] ;  /* 0x0000820000067ab9 */ /* 0x000fe20000000a00 */
[----:B------:R-:W3:Y:S05]  /*0050*/  S2R R6, SR_CTAID.Y ;  /* 0x0000000000067919 */ /* 0x000eea0000002600 */
[----:B------:R-:W4:Y:S01]  /*0060*/  LDC.64 R4, c[0x0][0x210] ;  /* 0x00008400ff047b82 */ /* 0x000f220000000a00 */
[----:B--2---:R-:W-:-:S06]  /*0070*/  UISETP.GE.AND UP0, UPT, UR8, 0x40, UPT ;  /* 0x000000400800788c */ /* 0x004fcc000bf06270 */
[----:B------:R-:W-:Y:S01]  /*0080*/  PLOP3.LUT P0, PT, PT, PT, UP0, 0x80, 0x0 ;  /* 0x000000000000781c */ /* 0x000fe20003f0f008 */
[----:B-1----:R-:W-:Y:S01]  /*0090*/  IMAD.SHL.U32 R3, R17, 0x4, RZ ;  /* 0x0000000411037824 */ /* 0x002fe200078e00ff */
[----:B------:R-:W-:Y:S01]  /*00a0*/  PLOP3.LUT P1, PT, PT, PT, UP0, 0x80, 0x0 ;  /* 0x000000000000781c */ /* 0x000fe20003f2f008 */
[----:B---3--:R-:W-:-:S03]  /*00b0*/  IMAD.SHL.U32 R0, R6, 0x400, RZ ;  /* 0x0000040006007824 */ /* 0x008fc600078e00ff */
[----:B------:R-:W-:Y:S02]  /*00c0*/  LOP3.LUT R3, R3, 0x1fc, RZ, 0xc0, !PT ;  /* 0x000001fc03037812 */ /* 0x000fe400078ec0ff */
[----:B------:R-:W-:Y:S02]  /*00d0*/  SHF.R.S32.HI R11, RZ, 0x15, R6 ;  /* 0x00000015ff0b7819 */ /* 0x000fe40000011406 */
[----:B------:R-:W-:Y:S02]  /*00e0*/  LOP3.LUT R2, R0, R3, RZ, 0xfc, !PT ;  /* 0x0000000300027212 */ /* 0x000fe400078efcff */
[----:B------:R-:W-:Y:S02]  /*00f0*/  SGXT R11, R11, 0x1 ;  /* 0x000000010b0b781a */ /* 0x000fe40000000200 */
[----:B------:R-:W-:Y:S02]  /*0100*/  SHF.R.S32.HI R7, RZ, 0x1f, R2 ;  /* 0x0000001fff077819 */ /* 0x000fe40000011402 */
[----:B------:R-:W-:-:S02]  /*0110*/  LEA.HI R11, R11, R2, RZ, 0x9 ;  /* 0x000000020b0b7211 */ /* 0x000fc400078f48ff */
[----:B------:R-:W-:Y:S02]  /*0120*/  LEA.HI R8, R7, R2, RZ, 0x9 ;  /* 0x0000000207087211 */ /* 0x000fe400078f48ff */
[----:B------:R-:W1:Y:S01]  /*0130*/  LDC.64 R6, c[0x0][0x218] ;  /* 0x00008600ff067b82 */ /* 0x000e620000000a00 */
[----:B------:R-:W-:Y:S02]  /*0140*/  LEA R10, R11, 0x8000, 0x6 ;  /* 0x000080000b0a7811 */ /* 0x000fe400078e30ff */
[C---:B------:R-:W-:Y:S01]  /*0150*/  LOP3.LUT R9, R8.reuse, 0xfffffe00, RZ, 0xc0, !PT ;  /* 0xfffffe0008097812 */ /* 0x040fe200078ec0ff */
[----:B------:R-:W-:Y:S01]  /*0160*/  IMAD.SHL.U32 R8, R8, 0x40, RZ ;  /* 0x0000004008087824 */ /* 0x000fe200078e00ff */
[----:B------:R-:W-:-:S03]  /*0170*/  LOP3.LUT R13, R10, 0xffff8000, RZ, 0xc0, !PT ;  /* 0xffff80000a0d7812 */ /* 0x000fc600078ec0ff */
[----:B------:R-:W-:Y:S01]  /*0180*/  IMAD.IADD R9, R2, 0x1, -R9 ;  /* 0x0000000102097824 */ /* 0x000fe200078e0a09 */
[----:B------:R-:W-:Y:S01]  /*0190*/  LOP3.LUT R11, R8, 0xffff8000, RZ, 0xc0, !PT ;  /* 0xffff8000080b7812 */ /* 0x000fe200078ec0ff */
[----:B------:R-:W-:-:S04]  /*01a0*/  IMAD.U32 R2, RZ, RZ, UR8 ;  /* 0x00000008ff027e24 */ /* 0x000fc8000f8e00ff */
[----:B------:R-:W-:-:S04]  /*01b0*/  IMAD R2, R2, 0x200, R9 ;  /* 0x0000020002027824 */ /* 0x000fc800078e0209 */
[C---:B------:R-:W-:Y:S02]  /*01c0*/  IMAD.IADD R13, R2.reuse, 0x1, R13 ;  /* 0x00000001020d7824 */ /* 0x040fe400078e020d */
[----:B------:R-:W-:Y:S02]  /*01d0*/  IMAD.IADD R11, R2, 0x1, R11 ;  /* 0x00000001020b7824 */ /* 0x000fe400078e020b */
[----:B----4-:R-:W-:Y:S01]  /*01e0*/  IMAD.WIDE R20, R13, 0x4, R4 ;  /* 0x000000040d147825 */ /* 0x010fe200078e0204 */
[----:B------:R-:W-:-:S03]  /*01f0*/  CS2R R12, SRZ ;  /* 0x00000000000c7805 */ /* 0x000fc6000001ff00 */
[----:B-1----:R-:W-:Y:S01]  /*0200*/  IMAD.WIDE R8, R9, 0x4, R6 ;  /* 0x0000000409087825 */ /* 0x002fe200078e0206 */
[----:B------:R-:W-:-:S03]  /*0210*/  CS2R R6, SRZ ;  /* 0x0000000000067805 */ /* 0x000fc6000001ff00 */
[----:B------:R-:W-:Y:S01]  /*0220*/  IMAD.WIDE R18, R11, 0x4, R4 ;  /* 0x000000040b127825 */ /* 0x000fe200078e0204 */
[----:B------:R-:W-:Y:S01]  /*0230*/  CS2R R4, SRZ ;  /* 0x0000000000047805 */ /* 0x000fe2000001ff00 */
[----:B------:R-:W2:Y:S04]  /*0240*/  LDG.E.EL.128 R8, desc[UR6][R8.64] ;  /* 0x0000000608087981 */ /* 0x000ea8000c2e1d00 */
[----:B------:R-:W2:Y:S04]  /*0250*/  @!P0 LDG.E.EL.128 R12, desc[UR6][R18.64] ;  /* 0x00000006120c8981 */ /* 0x000ea8000c2e1d00 */
[----:B------:R-:W3:Y:S01]  /*0260*/  @!P1 LDG.E.EL.128 R4, desc[UR6][R20.64] ;  /* 0x0000000614049981 */ /* 0x000ee2000c2e1d00 */
[----:B------:R-:W1:Y:S01]  /*0270*/  S2UR UR5, SR_CgaCtaId ;  /* 0x00000000000579c3 */ /* 0x000e620000008800 */
[----:B------:R-:W-:Y:S01]  /*0280*/  UMOV UR4, 0x400 ;  /* 0x0000040000047882 */ /* 0x000fe20000000000 */
[----:B------:R-:W4:Y:S01]  /*0290*/  S2R R2, SR_TID.X ;  /* 0x0000000000027919 */ /* 0x000f220000002100 */
[----:B-1----:R-:W-:Y:S01]  /*02a0*/  UPRMT UR4, UR5, 0x654, UR4 ;  /* 0x0000065405047896 */ /* 0x002fe20008000004 */
[----:B--2---:R-:W-:Y:S01]  /*02b0*/  FSETP.GEU.AND P0, PT, R12, -R8, PT ;  /* 0x800000080c00720b */ /* 0x004fe20003f0e000 */
[----:B------:R-:W-:Y:S01]  /*02c0*/  FADD R12, R8, R12 ;  /* 0x0000000c080c7221 */ /* 0x000fe20000000000 */
[-C--:B------:R-:W-:Y:S01]  /*02d0*/  FSETP.GEU.AND P4, PT, R14, -R10.reuse, PT ;  /* 0x8000000a0e00720b */ /* 0x080fe20003f8e000 */
[----:B------:R-:W-:Y:S01]  /*02e0*/  FADD R14, R10, R14 ;  /* 0x0000000e0a0e7221 */ /* 0x000fe20000000000 */
[----:B---3--:R-:W-:Y:S01]  /*02f0*/  FSETP.GEU.AND P2, PT, R6, -R10, PT ;  /* 0x8000000a0600720b */ /* 0x008fe20003f4e000 */
[----:B------:R-:W-:Y:S01]  /*0300*/  FADD R6, R10, R6 ;  /* 0x000000060a067221 */ /* 0x000fe20000000000 */
[----:B------:R-:W-:-:S02]  /*0310*/  LEA R10, R3, UR4, 0x3 ;  /* 0x00000004030a7c11 */ /* 0x000fc4000f8e18ff */
[----:B------:R-:W-:Y:S02]  /*0320*/  FSEL R3, R12, RZ, P0 ;  /* 0x000000ff0c037208 */ /* 0x000fe40000000000 */
[----:B------:R-:W-:Y:S01]  /*0330*/  FSETP.GEU.AND P0, PT, R7, -R11, PT ;  /* 0x8000000b0700720b */ /* 0x000fe20003f0e000 */
[----:B------:R-:W-:Y:S01]  /*0340*/  FADD R7, R11, R7 ;  /* 0x000000070b077221 */ /* 0x000fe20000000000 */
[----:B------:R-:W-:Y:S01]  /*0350*/  FSETP.GEU.AND P3, PT, R13, -R9, PT ;  /* 0x800000090d00720b */ /* 0x000fe20003f6e000 */
[----:B------:R-:W-:Y:S01]  /*0360*/  FADD R13, R9, R13 ;  /* 0x0000000d090d7221 */ /* 0x000fe20000000000 */
[----:B------:R-:W-:Y:S01]  /*0370*/  FSETP.GEU.AND P5, PT, R15, -R11, PT ;  /* 0x8000000b0f00720b */ /* 0x000fe20003fae000 */
[----:B------:R-:W-:Y:S01]  /*0380*/  FADD R11, R11, R15 ;  /* 0x0000000f0b0b7221 */ /* 0x000fe20000000000 */
[----:B------:R-:W-:Y:S02]  /*0390*/  FSEL R23, R14, RZ, P4 ;  /* 0x000000ff0e177208 */ /* 0x000fe40002000000 */
[----:B------:R-:W-:-:S02]  /*03a0*/  FSEL R13, R13, RZ, P3 ;  /* 0x000000ff0d0d7208 */ /* 0x000fc40001800000 */
[----:B------:R-:W-:Y:S01]  /*03b0*/  FSEL R25, R11, RZ, P5 ;  /* 0x000000ff0b197208 */ /* 0x000fe20002800000 */
[----:B------:R1:W-:Y:S04]  /*03c0*/  STS [R10], R3 ;  /* 0x000000030a007388 */ /* 0x0003e80000000800 */
[----:B------:R-:W-:Y:S04]  /*03d0*/  STS [R10+0x8], R13 ;  /* 0x0000080d0a007388 */ /* 0x000fe80000000800 */
[----:B------:R2:W-:Y:S04]  /*03e0*/  STS [R10+0x10], R23 ;  /* 0x000010170a007388 */ /* 0x0005e80000000800 */
[----:B------:R3:W-:Y:S01]  /*03f0*/  STS [R10+0x18], R25 ;  /* 0x000018190a007388 */ /* 0x0007e20000000800 */
[----:B------:R-:W-:-:S02]  /*0400*/  LOP3.LUT R15, R17, 0x7f, RZ, 0xc0, !PT ;  /* 0x0000007f110f7812 */ /* 0x000fc400078ec0ff */
[----:B------:R-:W-:Y:S01]  /*0410*/  FSETP.GEU.AND P1, PT, R5, -R9, PT ;  /* 0x800000090500720b */ /* 0x000fe20003f2e000 */
[----:B------:R-:W-:Y:S01]  /*0420*/  FADD R5, R9, R5 ;  /* 0x0000000509057221 */ /* 0x000fe20000000000 */
[----:B----4-:R-:W-:Y:S02]  /*0430*/  LOP3.LUT R14, R2, 0x7f, RZ, 0xc0, !PT ;  /* 0x0000007f020e7812 */ /* 0x010fe400078ec0ff */
[C---:B------:R-:W-:Y:S02]  /*0440*/  LOP3.LUT R2, R15.reuse, 0x80, RZ, 0xfc, !PT ;  /* 0x000000800f027812 */ /* 0x040fe400078efcff */
[C---:B------:R-:W-:Y:S02]  /*0450*/  LOP3.LUT R9, R15.reuse, 0x100, RZ, 0xfc, !PT ;  /* 0x000001000f097812 */ /* 0x040fe400078efcff */
[----:B------:R-:W-:Y:S02]  /*0460*/  LOP3.LUT R11, R15, 0x180, RZ, 0xfc, !PT ;  /* 0x000001800f0b7812 */ /* 0x000fe400078efcff */
[----:B------:R-:W-:Y:S01]  /*0470*/  FSETP.GEU.AND P3, PT, R4, -R8, PT ;  /* 0x800000080400720b */ /* 0x000fe20003f6e000 */
[----:B------:R-:W-:Y:S01]  /*0480*/  FADD R8, R8, R4 ;  /* 0x0000000408087221 */ /* 0x000fe20000000000 */
[----:B------:R-:W-:Y:S01]  /*0490*/  LEA R14, R14, UR4, 0x3 ;  /* 0x000000040e0e7c11 */ /* 0x000fe2000f8e18ff */
[----:B------:R-:W-:Y:S01]  /*04a0*/  BAR.SYNC.DEFER_BLOCKING 0x0 ;  /* 0x0000000000007b1d */ /* 0x000fe20000010000 */
[----:B------:R-:W-:-:S02]  /*04b0*/  LEA R16, R2, UR4, 0x3 ;  /* 0x0000000402107c11 */ /* 0x000fc4000f8e18ff */
[----:B------:R-:W-:Y:S02]  /*04c0*/  LEA R18, R9, UR4, 0x3 ;  /* 0x0000000409127c11 */ /* 0x000fe4000f8e18ff */
[----:B------:R-:W-:-:S03]  /*04d0*/  LEA R4, R11, UR4, 0x3 ;  /* 0x000000040b047c11 */ /* 0x000fc6000f8e18ff */
[----:B-1----:R-:W1:Y:S01]  /*04e0*/  LDC.64 R2, c[0x0][0x220] ;  /* 0x00008800ff027b82 */ /* 0x002e620000000a00 */
[----:B--2---:R-:W-:Y:S02]  /*04f0*/  FSEL R23, R5, RZ, P1 ;  /* 0x000000ff05177208 */ /* 0x004fe40000800000 */
[----:B---3--:R-:W-:Y:S01]  /*0500*/  FSEL R25, R6, RZ, P2 ;  /* 0x000000ff06197208 */ /* 0x008fe20001000000 */
[----:B------:R-:W2:Y:S04]  /*0510*/  LDS R21, [R14] ;  /* 0x000000000e157984 */ /* 0x000ea80000000800 */
[----:B------:R-:W3:Y:S04]  /*0520*/  LDS R19, [R16] ;  /* 0x0000000010137984 */ /* 0x000ee80000000800 */
[----:B------:R-:W4:Y:S04]  /*0530*/  LDS R6, [R18] ;  /* 0x0000000012067984 */ /* 0x000f280000000800 */
[----:B------:R-:W5:Y:S01]  /*0540*/  LDS R5, [R4] ;  /* 0x0000000004057984 */ /* 0x000f620000000800 */
[----:B------:R-:W-:Y:S01]  /*0550*/  BAR.SYNC.DEFER_BLOCKING 0x0 ;  /* 0x0000000000007b1d */ /* 0x000fe20000010000 */
[----:B------:R-:W-:-:S02]  /*0560*/  FSEL R13, R8, RZ, P3 ;  /* 0x000000ff080d7208 */ /* 0x000fc40001800000 */
[----:B------:R-:W-:-:S03]  /*0570*/  FSEL R27, R7, RZ, P0 ;  /* 0x000000ff071b7208 */ /* 0x000fc60000000000 */
[----:B------:R1:W-:Y:S04]  /*0580*/  STS [R10], R13 ;  /* 0x0000000d0a007388 */ /* 0x0003e80000000800 */
[----:B------:R-:W-:Y:S04]  /*0590*/  STS [R10+0x8], R23 ;  /* 0x000008170a007388 */ /* 0x000fe80000000800 */
[----:B------:R-:W-:Y:S04]  /*05a0*/  STS [R10+0x10], R25 ;  /* 0x000010190a007388 */ /* 0x000fe80000000800 */
[----:B------:R1:W-:Y:S01]  /*05b0*/  STS [R10+0x18], R27 ;  /* 0x0000181b0a007388 */ /* 0x0003e20000000800 */
[----:B------:R-:W-:Y:S01]  /*05c0*/  BAR.SYNC.DEFER_BLOCKING 0x0 ;  /* 0x0000000000007b1d */ /* 0x000fe20000010000 */
[----:B------:R-:W-:-:S02]  /*05d0*/  LOP3.LUT R17, R0, 0x7f, R17, 0xf8, !PT ;  /* 0x0000007f00117812 */ /* 0x000fc400078ef811 */
[----:B------:R-:W-:Y:S02]  /*05e0*/  PLOP3.LUT P0, PT, PT, PT, UP0, 0x80, 0x0 ;  /* 0x000000000000781c */ /* 0x000fe40003f0f008 */
[----:B------:R-:W-:Y:S02]  /*05f0*/  LOP3.LUT R11, R0, 0x80, R15, 0xfe, !PT ;  /* 0x00000080000b7812 */ /* 0x000fe400078efe0f */
[----:B------:R-:W-:Y:S02]  /*0600*/  PLOP3.LUT P1, PT, PT, PT, UP0, 0x80, 0x0 ;  /* 0x000000000000781c */ /* 0x000fe40003f2f008 */
[----:B------:R-:W-:Y:S01]  /*0610*/  LEA R17, R17, UR8, 0x6 ;  /* 0x0000000811117c11 */ /* 0x000fe2000f8e30ff */
[----:B------:R1:W4:Y:S04]  /*0620*/  LDS R9, [R14] ;  /* 0x000000000e097984 */ /* 0x0003280000000800 */
[----:B------:R-:W5:Y:S04]  /*0630*/  LDS R8, [R16] ;  /* 0x0000000010087984 */ /* 0x000f680000000800 */
[----:B------:R-:W5:Y:S01]  /*0640*/  LDS R7, [R18] ;  /* 0x0000000012077984 */ /* 0x000f620000000800 */
[----:B01----:R-:W-:Y:S01]  /*0650*/  LEA R13, R11, UR8, 0x6 ;  /* 0x000000080b0d7c11 */ /* 0x003fe2000f8e30ff */
[----:B------:R-:W-:-:S04]  /*0660*/  IMAD.WIDE R10, R17, 0x4, R2 ;  /* 0x00000004110a7825 */ /* 0x000fc800078e0202 */
[----:B------:R-:W-:Y:S01]  /*0670*/  IMAD.WIDE R12, R13, 0x4, R2 ;  /* 0x000000040d0c7825 */ /* 0x000fe200078e0202 */
[----:B------:R-:W-:Y:S01]  /*0680*/  LOP3.LUT R14, R0, 0x100, R15, 0xfe, !PT ;  /* 0x00000100000e7812 */ /* 0x000fe200078efe0f */
[----:B--2---:R0:W-:Y:S01]  /*0690*/  @!P0 STG.E desc[UR6][R10.64], R21 ;  /* 0x000000150a008986 */ /* 0x0041e2000c101906 */
[----:B------:R-:W-:Y:S02]  /*06a0*/  LOP3.LUT R0, R0, 0x180, R15, 0xfe, !PT ;  /* 0x0000018000007812 */ /* 0x000fe400078efe0f */
[----:B------:R-:W-:Y:S01]  /*06b0*/  PLOP3.LUT P0, PT, PT, PT, UP0, 0x80, 0x0 ;  /* 0x000000000000781c */ /* 0x000fe20003f0f008 */
[----:B---3--:R1:W-:Y:S01]  /*06c0*/  @!P1 STG.E desc[UR6][R12.64], R19 ;  /* 0x000000130c009986 */ /* 0x0083e2000c101906 */
[----:B------:R-:W-:Y:S02]  /*06d0*/  PLOP3.LUT P1, PT, PT, PT, UP0, 0x80, 0x0 ;  /* 0x000000000000781c */ /* 0x000fe40003f2f008 */
[----:B------:R-:W-:Y:S02]  /*06e0*/  PLOP3.LUT P2, PT, PT, PT, UP0, 0x80, 0x0 ;  /* 0x000000000000781c */ /* 0x000fe40003f4f008 */
[----:B------:R-:W-:-:S02]  /*06f0*/  PLOP3.LUT P3, PT, PT, PT, UP0, 0x80, 0x0 ;  /* 0x000000000000781c */ /* 0x000fc40003f6f008 */
[----:B------:R-:W-:Y:S02]  /*0700*/  LEA R15, R14, UR8, 0x6 ;  /* 0x000000080e0f7c11 */ /* 0x000fe4000f8e30ff */
[----:B------:R-:W-:Y:S02]  /*0710*/  PLOP3.LUT P4, PT, PT, PT, UP0, 0x80, 0x0 ;  /* 0x000000000000781c */ /* 0x000fe40003f8f008 */
[----:B------:R-:W-:Y:S01]  /*0720*/  LEA R23, R0, UR8, 0x6 ;  /* 0x0000000800177c11 */ /* 0x000fe2000f8e30ff */
[C---:B------:R-:W-:Y:S01]  /*0730*/  VIADD R25, R17.reuse, 0x8000 ;  /* 0x0000800011197836 */ /* 0x040fe20000000000 */
[----:B------:R-:W-:Y:S01]  /*0740*/  PLOP3.LUT P5, PT, PT, PT, UP0, 0x40, 0x0 ;  /* 0x000000000000781c */ /* 0x000fe20003fae808 */
[C---:B0-----:R-:W-:Y:S02]  /*0750*/  VIADD R21, R17.reuse, 0xa000 ;  /* 0x0000a00011157836 */ /* 0x041fe40000000000 */
[----:B------:R-:W-:Y:S02]  /*0760*/  VIADD R27, R17, 0xc000 ;  /* 0x0000c000111b7836 */ /* 0x000fe40000000000 */
[----:B------:R-:W-:-:S04]  /*0770*/  IMAD.WIDE R10, R15, 0x4, R2 ;  /* 0x000000040f0a7825 */ /* 0x000fc800078e0202 */
[--C-:B-1----:R-:W-:Y:S01]  /*0780*/  IMAD.WIDE R12, R23, 0x4, R2.reuse ;  /* 0x00000004170c7825 */ /* 0x102fe200078e0202 */
[----:B----4-:R0:W-:Y:S03]  /*0790*/  @!P0 STG.E desc[UR6][R10.64], R6 ;  /* 0x000000060a008986 */ /* 0x0101e6000c101906 */
[--C-:B------:R-:W-:Y:S01]  /*07a0*/  IMAD.WIDE R14, R25, 0x4, R2.reuse ;  /* 0x00000004190e7825 */ /* 0x100fe200078e0202 */
[----:B-----5:R0:W-:Y:S03]  /*07b0*/  @!P1 STG.E desc[UR6][R12.64], R5 ;  /* 0x000000050c009986 */ /* 0x0201e6000c101906 */
[--C-:B------:R-:W-:Y:S01]  /*07c0*/  IMAD.WIDE R18, R21, 0x4, R2.reuse ;  /* 0x0000000415127825 */ /* 0x100fe200078e0202 */
[----:B------:R0:W-:Y:S03]  /*07d0*/  @!P2 STG.E desc[UR6][R14.64], R9 ;  /* 0x000000090e00a986 */ /* 0x0001e6000c101906 */
[----:B------:R-:W-:Y:S01]  /*07e0*/  IMAD.WIDE R20, R27, 0x4, R2 ;  /* 0x000000041b147825 */ /* 0x000fe200078e0202 */
[----:B------:R0:W-:Y:S04]  /*07f0*/  @!P3 STG.E desc[UR6][R18.64], R8 ;  /* 0x000000081200b986 */ /* 0x0001e8000c101906 */
[----:B------:R0:W-:Y:S02]  /*0800*/  @!P4 STG.E desc[UR6][R20.64], R7 ;  /* 0x000000071400c986 */ /* 0x0001e4000c101906 */
[----:B0-----:R-:W-:Y:S05]  /*0810*/  @!P5 EXIT ;  /* 0x000000000000d94d */ /* 0x001fea0003800000 */
[----:B0-----:R-:W0:Y:S01]  /*0820*/  LDS R5, [R4] ;  /* 0x0000000004057984 */ /* 0x001e220000000800 */
[----:B------:R-:W-:-:S04]  /*0830*/  VIADD R17, R17, 0xe000 ;  /* 0x0000e00011117836 */ /* 0x000fc80000000000 */
[----:B------:R-:W-:-:S05]  /*0840*/  IMAD.WIDE R2, R17, 0x4, R2 ;  /* 0x0000000411027825 */ /* 0x000fca00078e0202 */
[----:B0-----:R-:W-:Y:S01]  /*0850*/  STG.E desc[UR6][R2.64], R5 ;  /* 0x0000000502007986 */ /* 0x001fe2000c101906 */
[----:B------:R-:W-:Y:S05]  /*0860*/  EXIT ;  /* 0x000000000000794d */ /* 0x000fea0003800000 */
.L_x_0:
[----:B------:R-:W-:-:S00]  /*0870*/  BRA `(.L_x_0) ;  /* 0xfffffffc00fc7947 */ /* 0x000fc0000383ffff */
[----:B------:R-:W-:-:S00]  /*0880*/  NOP ;  /* 0x0000000000007918 */ /* 0x000fc00000000000 */
[----:B------:R-:W-:-:S00]  /*0890*/  NOP ;  /* 0x0000000000007918 */ /* 0x000fc00000000000 */
[----:B------:R-:W-:-:S00]  /*08a0*/  NOP ;  /* 0x0000000000007918 */ /* 0x000fc00000000000 */
[----:B------:R-:W-:-:S00]  /*08b0*/  NOP ;  /* 0x0000000000007918 */ /* 0x000fc00000000000 */
[----:B------:R-:W-:-:S00]  /*08c0*/  NOP ;  /* 0x0000000000007918 */ /* 0x000fc00000000000 */
[----:B------:R-:W-:-:S00]  /*08d0*/  NOP ;  /* 0x0000000000007918 */ /* 0x000fc00000000000 */
[----:B------:R-:W-:-:S00]  /*08e0*/  NOP ;  /* 0x0000000000007918 */ /* 0x000fc00000000000 */
[----:B------:R-:W-:-:S00]  /*08f0*/  NOP ;  /* 0x0000000000007918 */ /* 0x000fc00000000000 */
.L_x_1:


//--------------------- .nv.shared.triton_poi_fused_convolution_relu_20 --------------------------
	.section	.nv.shared.triton_poi_fused_convolution_relu_20,"aw",@nobits
	.sectionflags	@""
	.align	16
	.zero		1024


//--------------------- .nv.constant0.triton_poi_fused_convolution_relu_20 --------------------------
	.section	.nv.constant0.triton_poi_fused_convolution_relu_20,"a",@progbits
	.sectionflags	@""
	.align	4
.nv.constant0.triton_poi_fused_convolution_relu_20:
	.zero		560
